//
// Generated by NVIDIA NVVM Compiler
//
// Compiler Build ID: CL-36424714
// Cuda compilation tools, release 13.0, V13.0.88
// Based on NVVM 20.0.0
//

.version 9.0
.target sm_100
.address_size 64

	// .globl	_Z10cuda_hellov
.extern .func  (.param .b32 func_retval0) vprintf
(
	.param .b64 vprintf_param_0,
	.param .b64 vprintf_param_1
)
;
.global .align 1 .b8 $str[23] = {72, 101, 108, 108, 111, 32, 87, 111, 114, 108, 100, 32, 102, 114, 111, 109, 32, 71, 80, 85, 33, 10};

.visible .entry _Z10cuda_hellov()
{
	.reg .b32 	%r<3>;
	.reg .b64 	%rd<3>;

	mov.u64 	%rd1, $str;
	cvta.global.u64 	%rd2, %rd1;
	{ // callseq 0, 0
	.param .b64 param0;
	st.param.b64 	[param0], %rd2;
	.param .b64 param1;
	st.param.b64 	[param1], 0;
	.param .b32 retval0;
	call.uni (retval0), 
	vprintf, 
	(
	param0, 
	param1
	);
	ld.param.b32 	%r1, [retval0];
	} // callseq 0
	ret;

}
	// .globl	_Z10vector_addPfS_S_
.visible .entry _Z10vector_addPfS_S_(
	.param .u64 .ptr .align 1 _Z10vector_addPfS_S__param_0,
	.param .u64 .ptr .align 1 _Z10vector_addPfS_S__param_1,
	.param .u64 .ptr .align 1 _Z10vector_addPfS_S__param_2
)
{
	.reg .b32 	%r<2>;
	.reg .b32 	%f<4>;
	.reg .b64 	%rd<11>;

	ld.param.u64 	%rd1, [_Z10vector_addPfS_S__param_0];
	ld.param.u64 	%rd2, [_Z10vector_addPfS_S__param_1];
	ld.param.u64 	%rd3, [_Z10vector_addPfS_S__param_2];
	cvta.to.global.u64 	%rd4, %rd1;
	cvta.to.global.u64 	%rd5, %rd3;
	cvta.to.global.u64 	%rd6, %rd2;
	mov.u32 	%r1, %ctaid.x;
	mul.wide.u32 	%rd7, %r1, 4;
	add.s64 	%rd8, %rd6, %rd7;
	ld.global.f32 	%f1, [%rd8];
	add.s64 	%rd9, %rd5, %rd7;
	ld.global.f32 	%f2, [%rd9];
	add.f32 	%f3, %f1, %f2;
	add.s64 	%rd10, %rd4, %rd7;
	st.global.f32 	[%rd10], %f3;
	ret;

}


// ===== COMPILED SASS (sm_100) =====

	.target	sm_100

	.elftype	@"ET_EXEC"


//--------------------- .note.nv.tkinfo           --------------------------
	.section	.note.nv.tkinfo,"",@"SHT_NOTE"
	.sectionflags	@"SHF_NOTE_NV_TKINFO"
	.tkinfo
        /*0018*/ 	.word	0x00000002
        /*0030*/ 	.string	""
        /*0030*/ 	.string	"ptxas"
        /*0030*/ 	.string	"Cuda compilation tools, release 13.0, V13.0.88"
        /*0030*/ 	.string	"Build cuda_13.0.r13.0/compiler.36424714_0"
        /*0030*/ 	.string	"-arch sm_100 -m 64 "



//--------------------- .note.nv.cuinfo           --------------------------
	.section	.note.nv.cuinfo,"",@"SHT_NOTE"
	.sectionflags	@"SHF_NOTE_NV_CUINFO"
        /*0018*/ 	.short	0x0002
        /*001a*/ 	.short	0x0064
        /*001c*/ 	.short	0x0082
	.zero		2


//--------------------- .nv.info                  --------------------------
	.section	.nv.info,"",@"SHT_CUDA_INFO"
	.align	4


	//----- nvinfo : EIATTR_REGCOUNT
	.align		4
        /*0000*/ 	.byte	0x04, 0x2f
        /*0002*/ 	.short	(.L_2 - .L_1)
	.align		4
.L_1:
        /*0004*/ 	.word	index@(_Z10cuda_hellov)
        /*0008*/ 	.word	0x00000018


	//----- nvinfo : EIATTR_FRAME_SIZE
	.align		4
.L_2:
        /*000c*/ 	.byte	0x04, 0x11
        /*000e*/ 	.short	(.L_4 - .L_3)
	.align		4
.L_3:
        /*0010*/ 	.word	index@(_Z10cuda_hellov)
        /*0014*/ 	.word	0x00000000


	//----- nvinfo : EIATTR_REGCOUNT
	.align		4
.L_4:
        /*0018*/ 	.byte	0x04, 0x2f
        /*001a*/ 	.short	(.L_6 - .L_5)
	.align		4
.L_5:
        /*001c*/ 	.word	index@(_Z10vector_addPfS_S_)
        /*0020*/ 	.word	0x0000000c


	//----- nvinfo : EIATTR_FRAME_SIZE
	.align		4
.L_6:
        /*0024*/ 	.byte	0x04, 0x11
        /*0026*/ 	.short	(.L_8 - .L_7)
	.align		4
.L_7:
        /*0028*/ 	.word	index@(_Z10vector_addPfS_S_)
        /*002c*/ 	.word	0x00000000


	//----- nvinfo : EIATTR_MIN_STACK_SIZE
	.align		4
.L_8:
        /*0030*/ 	.byte	0x04, 0x12
        /*0032*/ 	.short	(.L_10 - .L_9)
	.align		4
.L_9:
        /*0034*/ 	.word	index@(_Z10vector_addPfS_S_)
        /*0038*/ 	.word	0x00000000


	//----- nvinfo : EIATTR_MIN_STACK_SIZE
	.align		4
.L_10:
        /*003c*/ 	.byte	0x04, 0x12
        /*003e*/ 	.short	(.L_12 - .L_11)
	.align		4
.L_11:
        /*0040*/ 	.word	index@(_Z10cuda_hellov)
        /*0044*/ 	.word	0x00000000
.L_12:


//--------------------- .nv.compat                --------------------------
	.section	.nv.compat,"",@"SHT_CUDA_COMPAT_INFO"
	.align	4
        /*0000*/ 	.byte	0x02, 0x09, 0x00, 0x00, 0x02, 0x02, 0x01, 0x00, 0x02, 0x05, 0x05, 0x00, 0x03, 0x07, 0x01, 0x01
        /*0010*/ 	.byte	0x02, 0x03, 0x00, 0x00, 0x02, 0x06, 0x01, 0x00, 0x04, 0x0b, 0x08, 0x00, 0x09, 0x00, 0x00, 0x00
        /*0020*/ 	.byte	0x00, 0x00, 0x00, 0x00


//--------------------- .nv.info._Z10vector_addPfS_S_ --------------------------
	.section	.nv.info._Z10vector_addPfS_S_,"",@"SHT_CUDA_INFO"
	.sectionflags	@""
	.align	4


	//----- nvinfo : EIATTR_CUDA_API_VERSION
	.align		4
        /*0000*/ 	.byte	0x04, 0x37
        /*0002*/ 	.short	(.L_14 - .L_13)
.L_13:
        /*0004*/ 	.word	0x00000082


	//----- nvinfo : EIATTR_KPARAM_INFO
	.align		4
.L_14:
        /*0008*/ 	.byte	0x04, 0x17
        /*000a*/ 	.short	(.L_16 - .L_15)
.L_15:
        /*000c*/ 	.word	0x00000000
        /*0010*/ 	.short	0x0002
        /*0012*/ 	.short	0x0010
        /*0014*/ 	.byte	0x00, 0xf5, 0x21, 0x00


	//----- nvinfo : EIATTR_KPARAM_INFO
	.align		4
.L_16:
        /*0018*/ 	.byte	0x04, 0x17
        /*001a*/ 	.short	(.L_18 - .L_17)
.L_17:
        /*001c*/ 	.word	0x00000000
        /*0020*/ 	.short	0x0001
        /*0022*/ 	.short	0x0008
        /*0024*/ 	.byte	0x00, 0xf5, 0x21, 0x00


	//----- nvinfo : EIATTR_KPARAM_INFO
	.align		4
.L_18:
        /*0028*/ 	.byte	0x04, 0x17
        /*002a*/ 	.short	(.L_20 - .L_19)
.L_19:
        /*002c*/ 	.word	0x00000000
        /*0030*/ 	.short	0x0000
        /*0032*/ 	.short	0x0000
        /*0034*/ 	.byte	0x00, 0xf5, 0x21, 0x00


	//----- nvinfo : EIATTR_SPARSE_MMA_MASK
	.align		4
.L_20:
        /*0038*/ 	.byte	0x03, 0x50
        /*003a*/ 	.short	0x0000


	//----- nvinfo : EIATTR_MAXREG_COUNT
	.align		4
        /*003c*/ 	.byte	0x03, 0x1b
        /*003e*/ 	.short	0x00ff


	//----- nvinfo : EIATTR_MERCURY_ISA_VERSION
	.align		4
        /*0040*/ 	.byte	0x03, 0x5f
        /*0042*/ 	.short	0x0101


	//----- nvinfo : EIATTR_VRC_CTA_INIT_COUNT
	.align		4
        /*0044*/ 	.byte	0x02, 0x4a
	.zero		1
	.zero		1


	//----- nvinfo : EIATTR_EXIT_INSTR_OFFSETS
	.align		4
        /*0048*/ 	.byte	0x04, 0x1c
        /*004a*/ 	.short	(.L_22 - .L_21)


	//   ....[0]....
.L_21:
        /*004c*/ 	.word	0x000000d0


	//----- nvinfo : EIATTR_CBANK_PARAM_SIZE
	.align		4
.L_22:
        /*0050*/ 	.byte	0x03, 0x19
        /*0052*/ 	.short	0x0018


	//----- nvinfo : EIATTR_PARAM_CBANK
	.align		4
        /*0054*/ 	.byte	0x04, 0x0a
        /*0056*/ 	.short	(.L_24 - .L_23)
	.align		4
.L_23:
        /*0058*/ 	.word	index@(.nv.constant0._Z10vector_addPfS_S_)
        /*005c*/ 	.short	0x0380
        /*005e*/ 	.short	0x0018


	//----- nvinfo : EIATTR_SW_WAR
	.align		4
.L_24:
        /*0060*/ 	.byte	0x04, 0x36
        /*0062*/ 	.short	(.L_26 - .L_25)
.L_25:
        /*0064*/ 	.word	0x00000008
.L_26:


//--------------------- .nv.info._Z10cuda_hellov  --------------------------
	.section	.nv.info._Z10cuda_hellov,"",@"SHT_CUDA_INFO"
	.sectionflags	@""
	.align	4


	//----- nvinfo : EIATTR_CUDA_API_VERSION
	.align		4
        /*0000*/ 	.byte	0x04, 0x37
        /*0002*/ 	.short	(.L_28 - .L_27)
.L_27:
        /*0004*/ 	.word	0x00000082


	//----- nvinfo : EIATTR_SPARSE_MMA_MASK
	.align		4
.L_28:
        /*0008*/ 	.byte	0x03, 0x50
        /*000a*/ 	.short	0x0000


	//----- nvinfo : EIATTR_MAXREG_COUNT
	.align		4
        /*000c*/ 	.byte	0x03, 0x1b
        /*000e*/ 	.short	0x00ff


	//----- nvinfo : EIATTR_EXTERNS
	.align		4
        /*0010*/ 	.byte	0x04, 0x0f
        /*0012*/ 	.short	(.L_30 - .L_29)


	//   ....[0]....
	.align		4
.L_29:
        /*0014*/ 	.word	index@(vprintf)


	//----- nvinfo : EIATTR_MERCURY_ISA_VERSION
	.align		4
.L_30:
        /*0018*/ 	.byte	0x03, 0x5f
        /*001a*/ 	.short	0x0101


	//----- nvinfo : EIATTR_VRC_CTA_INIT_COUNT
	.align		4
        /*001c*/ 	.byte	0x02, 0x4a
	.zero		1
	.zero		1


	//----- nvinfo : EIATTR_SYSCALL_OFFSETS
	.align		4
        /*0020*/ 	.byte	0x04, 0x46
        /*0022*/ 	.short	(.L_32 - .L_31)


	//   ....[0]....
.L_31:
        /*0024*/ 	.word	0x00000080


	//----- nvinfo : EIATTR_EXIT_INSTR_OFFSETS
	.align		4
.L_32:
        /*0028*/ 	.byte	0x04, 0x1c
        /*002a*/ 	.short	(.L_34 - .L_33)


	//   ....[0]....
.L_33:
        /*002c*/ 	.word	0x00000090


	//----- nvinfo : EIATTR_SW_WAR
	.align		4
.L_34:
        /*0030*/ 	.byte	0x04, 0x36
        /*0032*/ 	.short	(.L_36 - .L_35)
.L_35:
        /*0034*/ 	.word	0x00000008
.L_36:


//--------------------- .nv.callgraph             --------------------------
	.section	.nv.callgraph,"",@"SHT_CUDA_CALLGRAPH"
	.align	4
	.sectionentsize	8
	.align		4
        /*0000*/ 	.word	0x00000000
	.align		4
        /*0004*/ 	.word	0xffffffff
	.align		4
        /*0008*/ 	.word	index@(_Z10cuda_hellov)
	.align		4
        /*000c*/ 	.word	index@(vprintf)
	.align		4
        /*0010*/ 	.word	0x00000000
	.align		4
        /*0014*/ 	.word	0xfffffffe
	.align		4
        /*0018*/ 	.word	0x00000000
	.align		4
        /*001c*/ 	.word	0xfffffffd
	.align		4
        /*0020*/ 	.word	0x00000000
	.align		4
        /*0024*/ 	.word	0xfffffffc


//--------------------- .nv.constant4             --------------------------
	.section	.nv.constant4,"a",@progbits
	.align	8
	.align		8
.nv.constant4:
        /*0000*/ 	.dword	$str
	.align		8
        /*0008*/ 	.dword	vprintf


//--------------------- .text._Z10vector_addPfS_S_ --------------------------
	.section	.text._Z10vector_addPfS_S_,"ax",@progbits
	.align	128
        .global         _Z10vector_addPfS_S_
        .type           _Z10vector_addPfS_S_,@function
        .size           _Z10vector_addPfS_S_,(.L_x_3 - _Z10vector_addPfS_S_)
        .other          _Z10vector_addPfS_S_,@"STO_CUDA_ENTRY STV_DEFAULT"
_Z10vector_addPfS_S_:
.text._Z10vector_addPfS_S_:
[----:B------:R-:W-:Y:S01]  /*0000*/  LDC R1, c[0x0][0x37c] ;  /* 0x0000df00ff017b82 */ /* 0x000fe20000000800 */
[----:B------:R-:W0:Y:S07]  /*0010*/  S2R R9, SR_CTAID.X ;  /* 0x0000000000097919 */ /* 0x000e2e0000002500 */
[----:B------:R-:W0:Y:S01]  /*0020*/  LDC.64 R2, c[0x0][0x388] ;  /* 0x0000e200ff027b82 */ /* 0x000e220000000a00 */
[----:B------:R-:W1:Y:S07]  /*0030*/  LDCU.64 UR4, c[0x0][0x358] ;  /* 0x00006b00ff0477ac */ /* 0x000e6e0008000a00 */
[----:B------:R-:W2:Y:S08]  /*0040*/  LDC.64 R4, c[0x0][0x390] ;  /* 0x0000e400ff047b82 */ /* 0x000eb00000000a00 */
[----:B------:R-:W3:Y:S01]  /*0050*/  LDC.64 R6, c[0x0][0x380] ;  /* 0x0000e000ff067b82 */ /* 0x000ee20000000a00 */
[----:B0-----:R-:W-:-:S04]  /*0060*/  IMAD.WIDE.U32 R2, R9, 0x4, R2 ;  /* 0x0000000409027825 */ /* 0x001fc800078e0002 */
[C---:B--2---:R-:W-:Y:S02]  /*0070*/  IMAD.WIDE.U32 R4, R9.reuse, 0x4, R4 ;  /* 0x0000000409047825 */ /* 0x044fe400078e0004 */
[----:B-1----:R-:W2:Y:S04]  /*0080*/  LDG.E R2, desc[UR4][R2.64] ;  /* 0x0000000402027981 */ /* 0x002ea8000c1e1900 */
[----:B------:R-:W2:Y:S01]  /*0090*/  LDG.E R5, desc[UR4][R4.64] ;  /* 0x0000000404057981 */ /* 0x000ea2000c1e1900 */
[----:B---3--:R-:W-:-:S04]  /*00a0*/  IMAD.WIDE.U32 R6, R9, 0x4, R6 ;  /* 0x0000000409067825 */ /* 0x008fc800078e0006 */
[----:B--2---:R-:W-:-:S05]  /*00b0*/  FADD R9, R2, R5 ;  /* 0x0000000502097221 */ /* 0x004fca0000000000 */
[----:B------:R-:W-:Y:S01]  /*00c0*/  STG.E desc[UR4][R6.64], R9 ;  /* 0x0000000906007986 */ /* 0x000fe2000c101904 */
[----:B------:R-:W-:Y:S05]  /*00d0*/  EXIT ;  /* 0x000000000000794d */ /* 0x000fea0003800000 */
.L_x_0:
[----:B------:R-:W-:-:S00]  /*00e0*/  BRA `(.L_x_0) ;  /* 0xfffffffc00fc7947 */ /* 0x000fc0000383ffff */
[----:B------:R-:W-:-:S00]  /*00f0*/  NOP ;  /* 0x0000000000007918 */ /* 0x000fc00000000000 */
        /* <DEDUP_REMOVED lines=8> */
.L_x_3:


//--------------------- .text._Z10cuda_hellov     --------------------------
	.section	.text._Z10cuda_hellov,"ax",@progbits
	.align	128
        .global         _Z10cuda_hellov
        .type           _Z10cuda_hellov,@function
        .size           _Z10cuda_hellov,(.L_x_4 - _Z10cuda_hellov)
        .other          _Z10cuda_hellov,@"STO_CUDA_ENTRY STV_DEFAULT"
_Z10cuda_hellov:
.text._Z10cuda_hellov:
[----:B------:R-:W0:Y:S01]  /*0000*/  LDC R1, c[0x0][0x37c] ;  /* 0x0000df00ff017b82 */ /* 0x000e220000000800 */
[----:B------:R-:W-:Y:S01]  /*0010*/  MOV R0, 0x8 ;  /* 0x0000000800007802 */ /* 0x000fe20000000f00 */
[----:B------:R-:W1:Y:S01]  /*0020*/  LDCU.64 UR4, c[0x4][URZ] ;  /* 0x01000000ff0477ac */ /* 0x000e620008000a00 */
[----:B------:R-:W-:-:S05]  /*0030*/  CS2R R6, SRZ ;  /* 0x0000000000067805 */ /* 0x000fca000001ff00 */
[----:B------:R2:W3:Y:S01]  /*0040*/  LDC.64 R2, c[0x4][R0] ;  /* 0x0100000000027b82 */ /* 0x0004e20000000a00 */
[----:B-1----:R-:W-:Y:S02]  /*0050*/  IMAD.U32 R4, RZ, RZ, UR4 ;  /* 0x00000004ff047e24 */ /* 0x002fe4000f8e00ff */
[----:B--2---:R-:W-:-:S07]  /*0060*/  IMAD.U32 R5, RZ, RZ, UR5 ;  /* 0x00000005ff057e24 */ /* 0x004fce000f8e00ff */
[----:B------:R-:W-:-:S07]  /*0070*/  LEPC R20, `(.L_x_1) ;  /* 0x000000001014794e */ /* 0x000fce0000000000 */
[----:B0--3--:R-:W-:Y:S05]  /*0080*/  CALL.ABS.NOINC R2 ;  /* 0x0000000002007343 */ /* 0x009fea0003c00000 */
.L_x_1:
[----:B------:R-:W-:Y:S05]  /*0090*/  EXIT ;  /* 0x000000000000794d */ /* 0x000fea0003800000 */
.L_x_2:
        /* <DEDUP_REMOVED lines=14> */
.L_x_4:


//--------------------- .nv.global.init           --------------------------
	.section	.nv.global.init,"aw",@progbits
.nv.global.init:
	.type		$str,@object
	.size		$str,(.L_0 - $str)
$str:
        /*0000*/ 	.byte	0x48, 0x65, 0x6c, 0x6c, 0x6f, 0x20, 0x57, 0x6f, 0x72, 0x6c, 0x64, 0x20, 0x66, 0x72, 0x6f, 0x6d
        /*0010*/ 	.byte	0x20, 0x47, 0x50, 0x55, 0x21, 0x0a, 0x00
.L_0:


//--------------------- .nv.shared.reserved.0     --------------------------
	.section	.nv.shared.reserved.0,"aw",@nobits
	.weak		__nv_reservedSMEM_offset_0_alias
	.size		__nv_reservedSMEM_offset_0_alias, 0, 64
	.other		__nv_reservedSMEM_offset_0_alias,@"STO_CUDA_RESERVED_SHARED STV_DEFAULT"
__nv_reservedSMEM_offset_0_alias:
	.zero		0
	.zero		64


//--------------------- .nv.constant0._Z10vector_addPfS_S_ --------------------------
	.section	.nv.constant0._Z10vector_addPfS_S_,"a",@progbits
	.sectionflags	@""
	.align	4
.nv.constant0._Z10vector_addPfS_S_:
	.zero		920


//--------------------- .nv.constant0._Z10cuda_hellov --------------------------
	.section	.nv.constant0._Z10cuda_hellov,"a",@progbits
	.sectionflags	@""
	.align	4
.nv.constant0._Z10cuda_hellov:
	.zero		896


//--------------------- SYMBOLS --------------------------

	.type		.nv.reservedSmem.offset0,@object
	.size		.nv.reservedSmem.offset0,0x4
	.type		vprintf,@function
